	.headerflags	@"EF_CUDA_TEXMODE_UNIFIED EF_CUDA_64BIT_ADDRESS EF_CUDA_ACCELERATORS EF_CUDA_SM90 EF_CUDA_VIRTUAL_SM(EF_CUDA_SM90)"
	.elftype	@"ET_EXEC"


//--------------------- .nv.info                  --------------------------
	.section	.nv.info,"",@"SHT_CUDA_INFO"
	.align	4


	//----- nvinfo : EIATTR_REGCOUNT
	.align		4
        /*0000*/ 	.byte	0x04, 0x2f
        /*0002*/ 	.short	(.L_1 - .L_0)
	.align		4
.L_0:
        /*0004*/ 	.word	index@(triton_poi_fused_convolution_relu_threshold_backward_26)
        /*0008*/ 	.word	0x0000001a


	//----- nvinfo : EIATTR_MIN_STACK_SIZE
	.align		4
.L_1:
        /*000c*/ 	.byte	0x04, 0x12
        /*000e*/ 	.short	(.L_3 - .L_2)
	.align		4
.L_2:
        /*0010*/ 	.word	index@(triton_poi_fused_convolution_relu_threshold_backward_26)
        /*0014*/ 	.word	0x00000000


	//----- nvinfo : EIATTR_FRAME_SIZE
	.align		4
.L_3:
        /*0018*/ 	.byte	0x04, 0x11
        /*001a*/ 	.short	(.L_5 - .L_4)
	.align		4
.L_4:
        /*001c*/ 	.word	index@(triton_poi_fused_convolution_relu_threshold_backward_26)
        /*0020*/ 	.word	0x00000000


	//----- nvinfo : EIATTR_MIN_STACK_SIZE
	.align		4
.L_5:
        /*0024*/ 	.byte	0x04, 0x12
        /*0026*/ 	.short	(.L_7 - .L_6)
	.align		4
.L_6:
        /*0028*/ 	.word	index@(triton_poi_fused_convolution_relu_threshold_backward_26)
        /*002c*/ 	.word	0x00000000
.L_7:


//--------------------- .nv.info.triton_poi_fused_convolution_relu_threshold_backward_26 --------------------------
	.section	.nv.info.triton_poi_fused_convolution_relu_threshold_backward_26,"",@"SHT_CUDA_INFO"
	.sectionflags	@""
	.align	4


	//----- nvinfo : EIATTR_CUDA_API_VERSION
	.align		4
        /*0000*/ 	.byte	0x04, 0x37
        /*0002*/ 	.short	(.L_9 - .L_8)
.L_8:
        /*0004*/ 	.word	0x0000007c


	//----- nvinfo : EIATTR_KPARAM_INFO
	.align		4
.L_9:
        /*0008*/ 	.byte	0x04, 0x17
        /*000a*/ 	.short	(.L_11 - .L_10)
.L_10:
        /*000c*/ 	.word	0x00000000
        /*0010*/ 	.short	0x0003
        /*0012*/ 	.short	0x0018
        /*0014*/ 	.byte	0x00, 0xf0, 0x11, 0x00


	//----- nvinfo : EIATTR_KPARAM_INFO
	.align		4
.L_11:
        /*0018*/ 	.byte	0x04, 0x17
        /*001a*/ 	.short	(.L_13 - .L_12)
.L_12:
        /*001c*/ 	.word	0x00000000
        /*0020*/ 	.short	0x0002
        /*0022*/ 	.short	0x0010
        /*0024*/ 	.byte	0x00, 0xf4, 0x21, 0x00


	//----- nvinfo : EIATTR_KPARAM_INFO
	.align		4
.L_13:
        /*0028*/ 	.byte	0x04, 0x17
        /*002a*/ 	.short	(.L_15 - .L_14)
.L_14:
        /*002c*/ 	.word	0x00000000
        /*0030*/ 	.short	0x0001
        /*0032*/ 	.short	0x0008
        /*0034*/ 	.byte	0x00, 0xf4, 0x21, 0x00


	//----- nvinfo : EIATTR_KPARAM_INFO
	.align		4
.L_15:
        /*0038*/ 	.byte	0x04, 0x17
        /*003a*/ 	.short	(.L_17 - .L_16)
.L_16:
        /*003c*/ 	.word	0x00000000
        /*0040*/ 	.short	0x0000
        /*0042*/ 	.short	0x0000
        /*0044*/ 	.byte	0x00, 0xf4, 0x21, 0x00


	//----- nvinfo : EIATTR_SPARSE_MMA_MASK
	.align		4
.L_17:
        /*0048*/ 	.byte	0x03, 0x50
        /*004a*/ 	.short	0x0000


	//----- nvinfo : EIATTR_MAXREG_COUNT
	.align		4
        /*004c*/ 	.byte	0x03, 0x1b
        /*004e*/ 	.short	0x00ff


	//----- nvinfo : EIATTR_EXIT_INSTR_OFFSETS
	.align		4
        /*0050*/ 	.byte	0x04, 0x1c
        /*0052*/ 	.short	(.L_19 - .L_18)


	//   ....[0]....
.L_18:
        /*0054*/ 	.word	0x00000530


	//   ....[1]....
        /*0058*/ 	.word	0x00000550


	//----- nvinfo : EIATTR_REQNTID
	.align		4
.L_19:
        /*005c*/ 	.byte	0x04, 0x10
        /*005e*/ 	.short	(.L_21 - .L_20)
.L_20:
        /*0060*/ 	.word	0x00000080
        /*0064*/ 	.word	0x00000001
        /*0068*/ 	.word	0x00000001


	//----- nvinfo : EIATTR_CBANK_PARAM_SIZE
	.align		4
.L_21:
        /*006c*/ 	.byte	0x03, 0x19
        /*006e*/ 	.short	0x001c


	//----- nvinfo : EIATTR_PARAM_CBANK
	.align		4
        /*0070*/ 	.byte	0x04, 0x0a
        /*0072*/ 	.short	(.L_23 - .L_22)
	.align		4
.L_22:
        /*0074*/ 	.word	index@(.nv.constant0.triton_poi_fused_convolution_relu_threshold_backward_26)
        /*0078*/ 	.short	0x0210
        /*007a*/ 	.short	0x001c


	//----- nvinfo : EIATTR_SW_WAR
	.align		4
.L_23:
        /*007c*/ 	.byte	0x04, 0x36
        /*007e*/ 	.short	(.L_25 - .L_24)
.L_24:
        /*0080*/ 	.word	0x00000008
.L_25:


//--------------------- .nv.callgraph             --------------------------
	.section	.nv.callgraph,"",@"SHT_CUDA_CALLGRAPH"
	.align	4
	.sectionentsize	8
	.align		4
        /*0000*/ 	.word	0x00000000
	.align		4
        /*0004*/ 	.word	0xffffffff
	.align		4
        /*0008*/ 	.word	0x00000000
	.align		4
        /*000c*/ 	.word	0xfffffffe
	.align		4
        /*0010*/ 	.word	0x00000000
	.align		4
        /*0014*/ 	.word	0xfffffffd
	.align		4
        /*0018*/ 	.word	0x00000000
	.align		4
        /*001c*/ 	.word	0xfffffffc


//--------------------- .text.triton_poi_fused_convolution_relu_threshold_backward_26 --------------------------
	.section	.text.triton_poi_fused_convolution_relu_threshold_backward_26,"ax",@progbits
	.align	128
        .global         triton_poi_fused_convolution_relu_threshold_backward_26
        .type           triton_poi_fused_convolution_relu_threshold_backward_26,@function
        .size           triton_poi_fused_convolution_relu_threshold_backward_26,(.L_x_1 - triton_poi_fused_convolution_relu_threshold_backward_26)
        .other          triton_poi_fused_convolution_relu_threshold_backward_26,@"STO_CUDA_ENTRY STV_DEFAULT"
triton_poi_fused_convolution_relu_threshold_backward_26:
.text.triton_poi_fused_convolution_relu_threshold_backward_26:
[----:B------:R-:W0:Y:S02]  /*0000*/  LDC R1, c[0x0][0x28] ;  /* 0x00000a00ff017b82 */ /* 0x000e240000000800 */
[----:B------:R-:W1:Y:S01]  /*0010*/  S2R R0, SR_TID.X ;  /* 0x0000000000007919 */ /* 0x000e620000002100 */
[----:B------:R-:W2:Y:S01]  /*0020*/  LDC.64 R2, c[0x0][0x210] ;  /* 0x00008400ff027b82 */ /* 0x000ea20000000a00 */
[----:B------:R-:W-:Y:S01]  /*0030*/  CS2R R6, SRZ ;  /* 0x0000000000067805 */ /* 0x000fe2000001ff00 */
[----:B------:R-:W-:Y:S01]  /*0040*/  ULDC.64 UR4, c[0x0][0x208] ;  /* 0x0000820000047ab9 */ /* 0x000fe20000000a00 */
[----:B------:R-:W3:Y:S05]  /*0050*/  S2R R5, SR_CTAID.X ;  /* 0x0000000000057919 */ /* 0x000eea0000002500 */
[----:B------:R-:W4:Y:S01]  /*0060*/  LDC.64 R12, c[0x0][0x218] ;  /* 0x00008600ff0c7b82 */ /* 0x000f220000000a00 */
[----:B------:R-:W-:-:S02]  /*0070*/  CS2R R16, SRZ ;  /* 0x0000000000107805 */ /* 0x000fc4000001ff00 */
[----:B------:R-:W-:Y:S01]  /*0080*/  CS2R R18, SRZ ;  /* 0x0000000000127805 */ /* 0x000fe2000001ff00 */
[----:B------:R-:W-:Y:S01]  /*0090*/  ULDC.64 UR6, c[0x0][0x220] ;  /* 0x0000880000067ab9 */ /* 0x000fe20000000a00 */
[----:B-1----:R-:W-:Y:S01]  /*00a0*/  IMAD.SHL.U32 R0, R0, 0x8, RZ ;  /* 0x0000000800007824 */ /* 0x002fe200078e00ff */
[----:B---3--:R-:W-:-:S04]  /*00b0*/  SHF.R.S32.HI R15, RZ, 0x15, R5 ;  /* 0x00000015ff0f7819 */ /* 0x008fc80000011405 */
[----:B------:R-:W-:Y:S02]  /*00c0*/  LOP3.LUT R0, R0, 0x3f8, RZ, 0xc0, !PT ;  /* 0x000003f800007812 */ /* 0x000fe400078ec0ff */
[----:B------:R-:W-:-:S03]  /*00d0*/  SGXT R15, R15, 0x1 ;  /* 0x000000010f0f781a */ /* 0x000fc60000000200 */
[----:B------:R-:W-:Y:S01]  /*00e0*/  IMAD R0, R5, 0x400, R0 ;  /* 0x0000040005007824 */ /* 0x000fe200078e0200 */
[----:B------:R-:W-:-:S03]  /*00f0*/  CS2R R4, SRZ ;  /* 0x0000000000047805 */ /* 0x000fc6000001ff00 */
[C---:B------:R-:W-:Y:S01]  /*0100*/  VIADD R14, R0.reuse, 0x4 ;  /* 0x00000004000e7836 */ /* 0x040fe20000000000 */
[C---:B------:R-:W-:Y:S01]  /*0110*/  LEA.HI R8, R15.reuse, R0, RZ, 0x8 ;  /* 0x000000000f087211 */ /* 0x040fe200078f40ff */
[C---:B--2---:R-:W-:Y:S01]  /*0120*/  IMAD.WIDE R2, R0.reuse, 0x4, R2 ;  /* 0x0000000400027825 */ /* 0x044fe200078e0202 */
[----:B------:R-:W-:Y:S02]  /*0130*/  ISETP.GE.AND P0, PT, R0, 0x38400, PT ;  /* 0x000384000000780c */ /* 0x000fe40003f06270 */
[----:B------:R-:W-:Y:S02]  /*0140*/  LOP3.LUT R11, R8, 0xffffff00, RZ, 0xc0, !PT ;  /* 0xffffff00080b7812 */ /* 0x000fe400078ec0ff */
[----:B------:R-:W-:Y:S02]  /*0150*/  CS2R R8, SRZ ;  /* 0x0000000000087805 */ /* 0x000fe4000001ff00 */
[----:B------:R-:W-:Y:S01]  /*0160*/  LEA.HI R15, R15, R14, RZ, 0x8 ;  /* 0x0000000e0f0f7211 */ /* 0x000fe200078f40ff */
[----:B------:R-:W-:Y:S01]  /*0170*/  IMAD.IADD R21, R0, 0x1, -R11 ;  /* 0x0000000100157824 */ /* 0x000fe200078e0a0b */
[----:B------:R-:W-:-:S02]  /*0180*/  CS2R R10, SRZ ;  /* 0x00000000000a7805 */ /* 0x000fc4000001ff00 */
[----:B------:R-:W-:Y:S01]  /*0190*/  LOP3.LUT R15, R15, 0xffffff00, RZ, 0xc0, !PT ;  /* 0xffffff000f0f7812 */ /* 0x000fe200078ec0ff */
[----:B----4-:R-:W-:Y:S02]  /*01a0*/  IMAD.WIDE R20, R21, 0x4, R12 ;  /* 0x0000000415147825 */ /* 0x010fe400078e020c */
[----:B------:R1:W2:Y:S04]  /*01b0*/  @!P0 LDG.E.128 R16, desc[UR4][R2.64+0x10] ;  /* 0x0000100402108981 */ /* 0x0002a8000c1e1d00 */
[----:B------:R-:W3:Y:S04]  /*01c0*/  @!P0 LDG.E.128 R8, desc[UR4][R2.64] ;  /* 0x0000000402088981 */ /* 0x000ee8000c1e1d00 */
[----:B------:R-:W3:Y:S01]  /*01d0*/  @!P0 LDG.E.EL.128 R4, desc[UR4][R20.64] ;  /* 0x0000000414048981 */ /* 0x000ee2000c2e1d00 */
[----:B------:R-:W-:-:S04]  /*01e0*/  IMAD.IADD R15, R14, 0x1, -R15 ;  /* 0x000000010e0f7824 */ /* 0x000fc800078e0a0f */
[----:B------:R-:W-:Y:S01]  /*01f0*/  IMAD.WIDE R22, R15, 0x4, R12 ;  /* 0x000000040f167825 */ /* 0x000fe200078e020c */
[----:B------:R-:W-:Y:S02]  /*0200*/  CS2R R12, SRZ ;  /* 0x00000000000c7805 */ /* 0x000fe4000001ff00 */
[----:B------:R-:W-:-:S06]  /*0210*/  CS2R R14, SRZ ;  /* 0x00000000000e7805 */ /* 0x000fcc000001ff00 */
[----:B------:R-:W2:Y:S01]  /*0220*/  @!P0 LDG.E.EL.128 R12, desc[UR4][R22.64] ;  /* 0x00000004160c8981 */ /* 0x000ea2000c2e1d00 */
[----:B---3--:R-:W-:Y:S01]  /*0230*/  FSETP.GEU.AND P3, PT, R11, -R7, PT ;  /* 0x800000070b00720b */ /* 0x008fe20003f6e000 */
[----:B------:R-:W-:Y:S01]  /*0240*/  FADD R7, R7, R11 ;  /* 0x0000000b07077221 */ /* 0x000fe20000000000 */
[----:B------:R-:W-:Y:S01]  /*0250*/  FADD R11, R6, R10 ;  /* 0x0000000a060b7221 */ /* 0x000fe20000000000 */
[----:B------:R-:W-:-:S03]  /*0260*/  FSETP.GEU.AND P1, PT, R10, -R6, PT ;  /* 0x800000060a00720b */ /* 0x000fc60003f2e000 */
[----:B------:R-:W-:Y:S02]  /*0270*/  FSEL R7, R7, RZ, P3 ;  /* 0x000000ff07077208 */ /* 0x000fe40001800000 */
[----:B------:R-:W-:Y:S02]  /*0280*/  FSEL R11, R11, RZ, P1 ;  /* 0x000000ff0b0b7208 */ /* 0x000fe40000800000 */
[----:B------:R-:W-:Y:S02]  /*0290*/  FSETP.GTU.AND P4, PT, R7, RZ, PT ;  /* 0x000000ff0700720b */ /* 0x000fe40003f8c000 */
[----:B------:R-:W-:Y:S02]  /*02a0*/  FSETP.GTU.AND P3, PT, R11, RZ, PT ;  /* 0x000000ff0b00720b */ /* 0x000fe40003f6c000 */
[----:B-1----:R-:W-:Y:S02]  /*02b0*/  SEL R2, RZ, 0x1, P4 ;  /* 0x00000001ff027807 */ /* 0x002fe40002000000 */
[----:B------:R-:W-:Y:S01]  /*02c0*/  SEL R3, RZ, 0x1, P3 ;  /* 0x00000001ff037807 */ /* 0x000fe20001800000 */
[----:B------:R-:W-:Y:S01]  /*02d0*/  FADD R6, R4, R8 ;  /* 0x0000000804067221 */ /* 0x000fe20000000000 */
[----:B------:R-:W-:Y:S01]  /*02e0*/  FSETP.GEU.AND P2, PT, R9, -R5, PT ;  /* 0x800000050900720b */ /* 0x000fe20003f4e000 */
[----:B------:R-:W-:Y:S01]  /*02f0*/  FADD R5, R5, R9 ;  /* 0x0000000905057221 */ /* 0x000fe20000000000 */
[----:B------:R-:W-:-:S02]  /*0300*/  FSETP.GEU.AND P1, PT, R8, -R4, PT ;  /* 0x800000040800720b */ /* 0x000fc40003f2e000 */
[----:B------:R-:W-:Y:S01]  /*0310*/  PRMT R4, R3, 0x3340, R2 ;  /* 0x0000334003047816 */ /* 0x000fe20000000002 */
[----:B--2---:R-:W-:Y:S01]  /*0320*/  FADD R2, R12, R16 ;  /* 0x000000100c027221 */ /* 0x004fe20000000000 */
[----:B------:R-:W-:Y:S01]  /*0330*/  FSETP.GEU.AND P6, PT, R19, -R15, PT ;  /* 0x8000000f1300720b */ /* 0x000fe20003fce000 */
[----:B------:R-:W-:Y:S01]  /*0340*/  FADD R15, R15, R19 ;  /* 0x000000130f0f7221 */ /* 0x000fe20000000000 */
[----:B------:R-:W-:Y:S01]  /*0350*/  FSETP.GEU.AND P5, PT, R18, -R14, PT ;  /* 0x8000000e1200720b */ /* 0x000fe20003fae000 */
[----:B------:R-:W-:Y:S01]  /*0360*/  FADD R14, R14, R18 ;  /* 0x000000120e0e7221 */ /* 0x000fe20000000000 */
[----:B------:R-:W-:Y:S01]  /*0370*/  FSETP.GEU.AND P4, PT, R17, -R13, PT ;  /* 0x8000000d1100720b */ /* 0x000fe20003f8e000 */
[----:B------:R-:W-:Y:S01]  /*0380*/  FADD R13, R13, R17 ;  /* 0x000000110d0d7221 */ /* 0x000fe20000000000 */
[----:B------:R-:W-:Y:S02]  /*0390*/  FSETP.GEU.AND P3, PT, R16, -R12, PT ;  /* 0x8000000c1000720b */ /* 0x000fe40003f6e000 */
[----:B------:R-:W-:-:S02]  /*03a0*/  FSEL R5, R5, RZ, P2 ;  /* 0x000000ff05057208 */ /* 0x000fc40001000000 */
[----:B------:R-:W-:Y:S02]  /*03b0*/  FSEL R6, R6, RZ, P1 ;  /* 0x000000ff06067208 */ /* 0x000fe40000800000 */
[----:B------:R-:W-:Y:S02]  /*03c0*/  FSEL R2, R2, RZ, P3 ;  /* 0x000000ff02027208 */ /* 0x000fe40001800000 */
[----:B------:R-:W-:Y:S02]  /*03d0*/  FSETP.GTU.AND P2, PT, R5, RZ, PT ;  /* 0x000000ff0500720b */ /* 0x000fe40003f4c000 */
[----:B------:R-:W-:Y:S02]  /*03e0*/  FSETP.GTU.AND P1, PT, R6, RZ, PT ;  /* 0x000000ff0600720b */ /* 0x000fe40003f2c000 */
[----:B------:R-:W-:Y:S02]  /*03f0*/  FSEL R15, R15, RZ, P6 ;  /* 0x000000ff0f0f7208 */ /* 0x000fe40003000000 */
[----:B------:R-:W-:-:S02]  /*0400*/  FSEL R14, R14, RZ, P5 ;  /* 0x000000ff0e0e7208 */ /* 0x000fc40002800000 */
[----:B------:R-:W-:Y:S02]  /*0410*/  FSEL R13, R13, RZ, P4 ;  /* 0x000000ff0d0d7208 */ /* 0x000fe40002000000 */
[----:B------:R-:W-:Y:S02]  /*0420*/  FSETP.GTU.AND P3, PT, R2, RZ, PT ;  /* 0x000000ff0200720b */ /* 0x000fe40003f6c000 */
[----:B------:R-:W-:Y:S02]  /*0430*/  FSETP.GTU.AND P6, PT, R15, RZ, PT ;  /* 0x000000ff0f00720b */ /* 0x000fe40003fcc000 */
[----:B------:R-:W-:Y:S02]  /*0440*/  FSETP.GTU.AND P5, PT, R14, RZ, PT ;  /* 0x000000ff0e00720b */ /* 0x000fe40003fac000 */
[----:B------:R-:W-:Y:S02]  /*0450*/  FSETP.GTU.AND P4, PT, R13, RZ, PT ;  /* 0x000000ff0d00720b */ /* 0x000fe40003f8c000 */
[----:B------:R-:W-:-:S02]  /*0460*/  SEL R2, RZ, 0x1, P2 ;  /* 0x00000001ff027807 */ /* 0x000fc40001000000 */
[----:B------:R-:W-:Y:S02]  /*0470*/  SEL R3, RZ, 0x1, P1 ;  /* 0x00000001ff037807 */ /* 0x000fe40000800000 */
[----:B------:R-:W-:Y:S02]  /*0480*/  SEL R6, RZ, 0x1, P6 ;  /* 0x00000001ff067807 */ /* 0x000fe40003000000 */
[----:B------:R-:W-:Y:S02]  /*0490*/  SEL R7, RZ, 0x1, P5 ;  /* 0x00000001ff077807 */ /* 0x000fe40002800000 */
[----:B------:R-:W-:Y:S02]  /*04a0*/  SEL R8, RZ, 0x1, P4 ;  /* 0x00000001ff087807 */ /* 0x000fe40002000000 */
[----:B------:R-:W-:Y:S02]  /*04b0*/  SEL R9, RZ, 0x1, P3 ;  /* 0x00000001ff097807 */ /* 0x000fe40001800000 */
[----:B------:R-:W-:-:S02]  /*04c0*/  PRMT R5, R3, 0x3340, R2 ;  /* 0x0000334003057816 */ /* 0x000fc40000000002 */
[----:B------:R-:W-:Y:S02]  /*04d0*/  IADD3 R2, P1, R0, UR6, RZ ;  /* 0x0000000600027c10 */ /* 0x000fe4000ff3e0ff */
[----:B------:R-:W-:Y:S02]  /*04e0*/  PRMT R6, R7, 0x3340, R6 ;  /* 0x0000334007067816 */ /* 0x000fe40000000006 */
[----:B------:R-:W-:Y:S02]  /*04f0*/  PRMT R9, R9, 0x3340, R8 ;  /* 0x0000334009097816 */ /* 0x000fe40000000008 */
[----:B------:R-:W-:Y:S02]  /*0500*/  LEA.HI.X.SX32 R3, R0, UR7, 0x1, P1 ;  /* 0x0000000700037c11 */ /* 0x000fe400088f0eff */
[----:B------:R-:W-:Y:S02]  /*0510*/  PRMT R4, R5, 0x5410, R4 ;  /* 0x0000541005047816 */ /* 0x000fe40000000004 */
[----:B------:R-:W-:Y:S01]  /*0520*/  PRMT R5, R9, 0x5410, R6 ;  /* 0x0000541009057816 */ /* 0x000fe20000000006 */
[----:B------:R-:W-:Y:S06]  /*0530*/  @P0 EXIT ;  /* 0x000000000000094d */ /* 0x000fec0003800000 */
[----:B------:R-:W-:Y:S01]  /*0540*/  STG.E.64 desc[UR4][R2.64], R4 ;  /* 0x0000000402007986 */ /* 0x000fe2000c101b04 */
[----:B------:R-:W-:Y:S05]  /*0550*/  EXIT ;  /* 0x000000000000794d */ /* 0x000fea0003800000 */
.L_x_0:
[----:B------:R-:W-:-:S00]  /*0560*/  BRA `(.L_x_0) ;  /* 0xfffffffc00fc7947 */ /* 0x000fc0000383ffff */
[----:B------:R-:W-:-:S00]  /*0570*/  NOP ;  /* 0x0000000000007918 */ /* 0x000fc00000000000 */
        /* <DEDUP_REMOVED lines=8> */
.L_x_1:


//--------------------- .nv.constant0.triton_poi_fused_convolution_relu_threshold_backward_26 --------------------------
	.section	.nv.constant0.triton_poi_fused_convolution_relu_threshold_backward_26,"a",@progbits
	.sectionflags	@""
	.align	4
.nv.constant0.triton_poi_fused_convolution_relu_threshold_backward_26:
	.zero		556
